//
// Generated by NVIDIA NVVM Compiler
//
// Compiler Build ID: CL-36424714
// Cuda compilation tools, release 13.0, V13.0.88
// Based on NVVM 20.0.0
//

.version 9.0
.target sm_100
.address_size 64

	// .globl	_Z6gpuAddPiS_S_
.extern .func  (.param .b32 func_retval0) vprintf
(
	.param .b64 vprintf_param_0,
	.param .b64 vprintf_param_1
)
;
.global .align 1 .b8 $str[14] = {66, 108, 111, 99, 107, 32, 105, 100, 120, 58, 37, 100, 10};

.visible .entry _Z6gpuAddPiS_S_(
	.param .u64 .ptr .align 1 _Z6gpuAddPiS_S__param_0,
	.param .u64 .ptr .align 1 _Z6gpuAddPiS_S__param_1,
	.param .u64 .ptr .align 1 _Z6gpuAddPiS_S__param_2
)
{
	.local .align 8 .b8 	__local_depot0[8];
	.reg .b64 	%SP;
	.reg .b64 	%SPL;
	.reg .pred 	%p<2>;
	.reg .b32 	%r<7>;
	.reg .b64 	%rd<15>;

	mov.u64 	%SPL, __local_depot0;
	cvta.local.u64 	%SP, %SPL;
	ld.param.u64 	%rd1, [_Z6gpuAddPiS_S__param_0];
	ld.param.u64 	%rd2, [_Z6gpuAddPiS_S__param_1];
	ld.param.u64 	%rd3, [_Z6gpuAddPiS_S__param_2];
	mov.u32 	%r1, %ctaid.x;
	setp.gt.u32 	%p1, %r1, 4;
	@%p1 bra 	$L__BB0_2;
	cvta.to.global.u64 	%rd4, %rd1;
	cvta.to.global.u64 	%rd5, %rd2;
	cvta.to.global.u64 	%rd6, %rd3;
	mul.wide.u32 	%rd7, %r1, 4;
	add.s64 	%rd8, %rd4, %rd7;
	ld.global.u32 	%r2, [%rd8];
	add.s64 	%rd9, %rd5, %rd7;
	ld.global.u32 	%r3, [%rd9];
	add.s32 	%r4, %r3, %r2;
	add.s64 	%rd10, %rd6, %rd7;
	st.global.u32 	[%rd10], %r4;
$L__BB0_2:
	add.u64 	%rd11, %SP, 0;
	add.u64 	%rd12, %SPL, 0;
	st.local.u32 	[%rd12], %r1;
	mov.u64 	%rd13, $str;
	cvta.global.u64 	%rd14, %rd13;
	{ // callseq 0, 0
	.param .b64 param0;
	st.param.b64 	[param0], %rd14;
	.param .b64 param1;
	st.param.b64 	[param1], %rd11;
	.param .b32 retval0;
	call.uni (retval0), 
	vprintf, 
	(
	param0, 
	param1
	);
	ld.param.b32 	%r5, [retval0];
	} // callseq 0
	ret;

}


// ===== COMPILED SASS (sm_100) =====

	.target	sm_100

	.elftype	@"ET_EXEC"


//--------------------- .note.nv.tkinfo           --------------------------
	.section	.note.nv.tkinfo,"",@"SHT_NOTE"
	.sectionflags	@"SHF_NOTE_NV_TKINFO"
	.tkinfo
        /*0018*/ 	.word	0x00000002
        /*0030*/ 	.string	""
        /*0030*/ 	.string	"ptxas"
        /*0030*/ 	.string	"Cuda compilation tools, release 13.0, V13.0.88"
        /*0030*/ 	.string	"Build cuda_13.0.r13.0/compiler.36424714_0"
        /*0030*/ 	.string	"-arch sm_100 -m 64 "



//--------------------- .note.nv.cuinfo           --------------------------
	.section	.note.nv.cuinfo,"",@"SHT_NOTE"
	.sectionflags	@"SHF_NOTE_NV_CUINFO"
        /*0018*/ 	.short	0x0002
        /*001a*/ 	.short	0x0064
        /*001c*/ 	.short	0x0082
	.zero		2


//--------------------- .nv.info                  --------------------------
	.section	.nv.info,"",@"SHT_CUDA_INFO"
	.align	4


	//----- nvinfo : EIATTR_REGCOUNT
	.align		4
        /*0000*/ 	.byte	0x04, 0x2f
        /*0002*/ 	.short	(.L_2 - .L_1)
	.align		4
.L_1:
        /*0004*/ 	.word	index@(_Z6gpuAddPiS_S_)
        /*0008*/ 	.word	0x00000018


	//----- nvinfo : EIATTR_FRAME_SIZE
	.align		4
.L_2:
        /*000c*/ 	.byte	0x04, 0x11
        /*000e*/ 	.short	(.L_4 - .L_3)
	.align		4
.L_3:
        /*0010*/ 	.word	index@(_Z6gpuAddPiS_S_)
        /*0014*/ 	.word	0x00000008


	//----- nvinfo : EIATTR_MIN_STACK_SIZE
	.align		4
.L_4:
        /*0018*/ 	.byte	0x04, 0x12
        /*001a*/ 	.short	(.L_6 - .L_5)
	.align		4
.L_5:
        /*001c*/ 	.word	index@(_Z6gpuAddPiS_S_)
        /*0020*/ 	.word	0x00000008
.L_6:


//--------------------- .nv.compat                --------------------------
	.section	.nv.compat,"",@"SHT_CUDA_COMPAT_INFO"
	.align	4
        /*0000*/ 	.byte	0x02, 0x09, 0x00, 0x00, 0x02, 0x02, 0x01, 0x00, 0x02, 0x05, 0x05, 0x00, 0x03, 0x07, 0x01, 0x01
        /*0010*/ 	.byte	0x02, 0x03, 0x00, 0x00, 0x02, 0x06, 0x01, 0x00, 0x04, 0x0b, 0x08, 0x00, 0x09, 0x00, 0x00, 0x00
        /*0020*/ 	.byte	0x00, 0x00, 0x00, 0x00


//--------------------- .nv.info._Z6gpuAddPiS_S_  --------------------------
	.section	.nv.info._Z6gpuAddPiS_S_,"",@"SHT_CUDA_INFO"
	.sectionflags	@""
	.align	4


	//----- nvinfo : EIATTR_CUDA_API_VERSION
	.align		4
        /*0000*/ 	.byte	0x04, 0x37
        /*0002*/ 	.short	(.L_8 - .L_7)
.L_7:
        /*0004*/ 	.word	0x00000082


	//----- nvinfo : EIATTR_KPARAM_INFO
	.align		4
.L_8:
        /*0008*/ 	.byte	0x04, 0x17
        /*000a*/ 	.short	(.L_10 - .L_9)
.L_9:
        /*000c*/ 	.word	0x00000000
        /*0010*/ 	.short	0x0002
        /*0012*/ 	.short	0x0010
        /*0014*/ 	.byte	0x00, 0xf5, 0x21, 0x00


	//----- nvinfo : EIATTR_KPARAM_INFO
	.align		4
.L_10:
        /*0018*/ 	.byte	0x04, 0x17
        /*001a*/ 	.short	(.L_12 - .L_11)
.L_11:
        /*001c*/ 	.word	0x00000000
        /*0020*/ 	.short	0x0001
        /*0022*/ 	.short	0x0008
        /*0024*/ 	.byte	0x00, 0xf5, 0x21, 0x00


	//----- nvinfo : EIATTR_KPARAM_INFO
	.align		4
.L_12:
        /*0028*/ 	.byte	0x04, 0x17
        /*002a*/ 	.short	(.L_14 - .L_13)
.L_13:
        /*002c*/ 	.word	0x00000000
        /*0030*/ 	.short	0x0000
        /*0032*/ 	.short	0x0000
        /*0034*/ 	.byte	0x00, 0xf5, 0x21, 0x00


	//----- nvinfo : EIATTR_SPARSE_MMA_MASK
	.align		4
.L_14:
        /*0038*/ 	.byte	0x03, 0x50
        /*003a*/ 	.short	0x0000


	//----- nvinfo : EIATTR_MAXREG_COUNT
	.align		4
        /*003c*/ 	.byte	0x03, 0x1b
        /*003e*/ 	.short	0x00ff


	//----- nvinfo : EIATTR_EXTERNS
	.align		4
        /*0040*/ 	.byte	0x04, 0x0f
        /*0042*/ 	.short	(.L_16 - .L_15)


	//   ....[0]....
	.align		4
.L_15:
        /*0044*/ 	.word	index@(vprintf)


	//----- nvinfo : EIATTR_MERCURY_ISA_VERSION
	.align		4
.L_16:
        /*0048*/ 	.byte	0x03, 0x5f
        /*004a*/ 	.short	0x0101


	//----- nvinfo : EIATTR_VRC_CTA_INIT_COUNT
	.align		4
        /*004c*/ 	.byte	0x02, 0x4a
	.zero		1
	.zero		1


	//----- nvinfo : EIATTR_SYSCALL_OFFSETS
	.align		4
        /*0050*/ 	.byte	0x04, 0x46
        /*0052*/ 	.short	(.L_18 - .L_17)


	//   ....[0]....
.L_17:
        /*0054*/ 	.word	0x000001a0


	//----- nvinfo : EIATTR_EXIT_INSTR_OFFSETS
	.align		4
.L_18:
        /*0058*/ 	.byte	0x04, 0x1c
        /*005a*/ 	.short	(.L_20 - .L_19)


	//   ....[0]....
.L_19:
        /*005c*/ 	.word	0x000001b0


	//----- nvinfo : EIATTR_CBANK_PARAM_SIZE
	.align		4
.L_20:
        /*0060*/ 	.byte	0x03, 0x19
        /*0062*/ 	.short	0x0018


	//----- nvinfo : EIATTR_PARAM_CBANK
	.align		4
        /*0064*/ 	.byte	0x04, 0x0a
        /*0066*/ 	.short	(.L_22 - .L_21)
	.align		4
.L_21:
        /*0068*/ 	.word	index@(.nv.constant0._Z6gpuAddPiS_S_)
        /*006c*/ 	.short	0x0380
        /*006e*/ 	.short	0x0018


	//----- nvinfo : EIATTR_SW_WAR
	.align		4
.L_22:
        /*0070*/ 	.byte	0x04, 0x36
        /*0072*/ 	.short	(.L_24 - .L_23)
.L_23:
        /*0074*/ 	.word	0x00000008
.L_24:


//--------------------- .nv.callgraph             --------------------------
	.section	.nv.callgraph,"",@"SHT_CUDA_CALLGRAPH"
	.align	4
	.sectionentsize	8
	.align		4
        /*0000*/ 	.word	0x00000000
	.align		4
        /*0004*/ 	.word	0xffffffff
	.align		4
        /*0008*/ 	.word	index@(_Z6gpuAddPiS_S_)
	.align		4
        /*000c*/ 	.word	index@(vprintf)
	.align		4
        /*0010*/ 	.word	0x00000000
	.align		4
        /*0014*/ 	.word	0xfffffffe
	.align		4
        /*0018*/ 	.word	0x00000000
	.align		4
        /*001c*/ 	.word	0xfffffffd
	.align		4
        /*0020*/ 	.word	0x00000000
	.align		4
        /*0024*/ 	.word	0xfffffffc


//--------------------- .nv.constant4             --------------------------
	.section	.nv.constant4,"a",@progbits
	.align	8
	.align		8
.nv.constant4:
        /*0000*/ 	.dword	vprintf
	.align		8
        /*0008*/ 	.dword	$str


//--------------------- .text._Z6gpuAddPiS_S_     --------------------------
	.section	.text._Z6gpuAddPiS_S_,"ax",@progbits
	.align	128
        .global         _Z6gpuAddPiS_S_
        .type           _Z6gpuAddPiS_S_,@function
        .size           _Z6gpuAddPiS_S_,(.L_x_2 - _Z6gpuAddPiS_S_)
        .other          _Z6gpuAddPiS_S_,@"STO_CUDA_ENTRY STV_DEFAULT"
_Z6gpuAddPiS_S_:
.text._Z6gpuAddPiS_S_:
[----:B------:R-:W0:Y:S01]  /*0000*/  LDC R1, c[0x0][0x37c] ;  /* 0x0000df00ff017b82 */ /* 0x000e220000000800 */
[----:B------:R-:W1:Y:S07]  /*0010*/  S2R R10, SR_CTAID.X ;  /* 0x00000000000a7919 */ /* 0x000e6e0000002500 */
[----:B------:R-:W2:Y:S01]  /*0020*/  LDC.64 R6, c[0x0][0x388] ;  /* 0x0000e200ff067b82 */ /* 0x000ea20000000a00 */
[----:B------:R-:W3:Y:S01]  /*0030*/  LDCU.64 UR4, c[0x0][0x358] ;  /* 0x00006b00ff0477ac */ /* 0x000ee20008000a00 */
[----:B0-----:R-:W-:-:S06]  /*0040*/  VIADD R1, R1, 0xfffffff8 ;  /* 0xfffffff801017836 */ /* 0x001fcc0000000000 */
[----:B------:R-:W0:Y:S01]  /*0050*/  LDC.64 R4, c[0x0][0x380] ;  /* 0x0000e000ff047b82 */ /* 0x000e220000000a00 */
[----:B------:R-:W4:Y:S01]  /*0060*/  LDCU UR6, c[0x0][0x2f8] ;  /* 0x00005f00ff0677ac */ /* 0x000f220008000800 */
[----:B------:R-:W5:Y:S01]  /*0070*/  LDCU.64 UR8, c[0x4][0x8] ;  /* 0x01000100ff0877ac */ /* 0x000f620008000a00 */
[----:B-1----:R-:W-:-:S13]  /*0080*/  ISETP.GT.U32.AND P0, PT, R10, 0x4, PT ;  /* 0x000000040a00780c */ /* 0x002fda0003f04070 */
[C---:B--2---:R-:W-:Y:S01]  /*0090*/  @!P0 IMAD.WIDE.U32 R6, R10.reuse, 0x4, R6 ;  /* 0x000000040a068825 */ /* 0x044fe200078e0006 */
[----:B------:R-:W1:Y:S03]  /*00a0*/  @!P0 LDC.64 R2, c[0x0][0x390] ;  /* 0x0000e400ff028b82 */ /* 0x000e660000000a00 */
[----:B0-----:R-:W-:Y:S02]  /*00b0*/  @!P0 IMAD.WIDE.U32 R4, R10, 0x4, R4 ;  /* 0x000000040a048825 */ /* 0x001fe400078e0004 */
[----:B---3--:R-:W2:Y:S04]  /*00c0*/  @!P0 LDG.E R7, desc[UR4][R6.64] ;  /* 0x0000000406078981 */ /* 0x008ea8000c1e1900 */
[----:B------:R5:W2:Y:S01]  /*00d0*/  @!P0 LDG.E R0, desc[UR4][R4.64] ;  /* 0x0000000404008981 */ /* 0x000aa2000c1e1900 */
[----:B------:R-:W-:-:S03]  /*00e0*/  MOV R8, 0x0 ;  /* 0x0000000000087802 */ /* 0x000fc60000000f00 */
[----:B------:R0:W-:Y:S03]  /*00f0*/  STL [R1], R10 ;  /* 0x0000000a01007387 */ /* 0x0001e60000100800 */
[----:B------:R-:W3:Y:S01]  /*0100*/  LDC.64 R8, c[0x4][R8] ;  /* 0x0100000008087b82 */ /* 0x000ee20000000a00 */
[----:B-1----:R-:W-:Y:S01]  /*0110*/  @!P0 IMAD.WIDE.U32 R2, R10, 0x4, R2 ;  /* 0x000000040a028825 */ /* 0x002fe200078e0002 */
[----:B-----5:R-:W-:-:S03]  /*0120*/  MOV R5, UR9 ;  /* 0x0000000900057c02 */ /* 0x020fc60008000f00 */
[----:B------:R-:W-:Y:S01]  /*0130*/  IMAD.U32 R4, RZ, RZ, UR8 ;  /* 0x00000008ff047e24 */ /* 0x000fe2000f8e00ff */
[----:B--2---:R-:W-:-:S05]  /*0140*/  @!P0 IADD3 R0, PT, PT, R0, R7, RZ ;  /* 0x0000000700008210 */ /* 0x004fca0007ffe0ff */
[----:B------:R0:W-:Y:S01]  /*0150*/  @!P0 STG.E desc[UR4][R2.64], R0 ;  /* 0x0000000002008986 */ /* 0x0001e2000c101904 */
[----:B------:R-:W1:Y:S01]  /*0160*/  LDCU UR4, c[0x0][0x2fc] ;  /* 0x00005f80ff0477ac */ /* 0x000e620008000800 */
[----:B----4-:R-:W-:-:S05]  /*0170*/  IADD3 R6, P0, PT, R1, UR6, RZ ;  /* 0x0000000601067c10 */ /* 0x010fca000ff1e0ff */
[----:B01-3--:R-:W-:-:S08]  /*0180*/  IMAD.X R7, RZ, RZ, UR4, P0 ;  /* 0x00000004ff077e24 */ /* 0x00bfd000080e06ff */
[----:B------:R-:W-:-:S07]  /*0190*/  LEPC R20, `(.L_x_0) ;  /* 0x000000001014794e */ /* 0x000fce0000000000 */
[----:B------:R-:W-:Y:S05]  /*01a0*/  CALL.ABS.NOINC R8 ;  /* 0x0000000008007343 */ /* 0x000fea0003c00000 */
.L_x_0:
[----:B------:R-:W-:Y:S05]  /*01b0*/  EXIT ;  /* 0x000000000000794d */ /* 0x000fea0003800000 */
.L_x_1:
[----:B------:R-:W-:-:S00]  /*01c0*/  BRA `(.L_x_1) ;  /* 0xfffffffc00fc7947 */ /* 0x000fc0000383ffff */
[----:B------:R-:W-:-:S00]  /*01d0*/  NOP ;  /* 0x0000000000007918 */ /* 0x000fc00000000000 */
        /* <DEDUP_REMOVED lines=10> */
.L_x_2:


//--------------------- .nv.global.init           --------------------------
	.section	.nv.global.init,"aw",@progbits
.nv.global.init:
	.type		$str,@object
	.size		$str,(.L_0 - $str)
$str:
        /*0000*/ 	.byte	0x42, 0x6c, 0x6f, 0x63, 0x6b, 0x20, 0x69, 0x64, 0x78, 0x3a, 0x25, 0x64, 0x0a, 0x00
.L_0:


//--------------------- .nv.shared.reserved.0     --------------------------
	.section	.nv.shared.reserved.0,"aw",@nobits
	.weak		__nv_reservedSMEM_offset_0_alias
	.size		__nv_reservedSMEM_offset_0_alias, 0, 64
	.other		__nv_reservedSMEM_offset_0_alias,@"STO_CUDA_RESERVED_SHARED STV_DEFAULT"
__nv_reservedSMEM_offset_0_alias:
	.zero		0
	.zero		64


//--------------------- .nv.constant0._Z6gpuAddPiS_S_ --------------------------
	.section	.nv.constant0._Z6gpuAddPiS_S_,"a",@progbits
	.sectionflags	@""
	.align	4
.nv.constant0._Z6gpuAddPiS_S_:
	.zero		920


//--------------------- SYMBOLS --------------------------

	.type		.nv.reservedSmem.offset0,@object
	.size		.nv.reservedSmem.offset0,0x4
	.type		vprintf,@function
